	.headerflags	@"EF_CUDA_TEXMODE_UNIFIED EF_CUDA_64BIT_ADDRESS EF_CUDA_ACCELERATORS EF_CUDA_SM90 EF_CUDA_VIRTUAL_SM(EF_CUDA_SM90)"
	.elftype	@"ET_EXEC"


//--------------------- .nv.info                  --------------------------
	.section	.nv.info,"",@"SHT_CUDA_INFO"
	.align	4


	//----- nvinfo : EIATTR_REGCOUNT
	.align		4
        /*0000*/ 	.byte	0x04, 0x2f
        /*0002*/ 	.short	(.L_1 - .L_0)
	.align		4
.L_0:
        /*0004*/ 	.word	index@(triton_poi_fused_add_relu_threshold_backward_2)
        /*0008*/ 	.word	0x00000018


	//----- nvinfo : EIATTR_MIN_STACK_SIZE
	.align		4
.L_1:
        /*000c*/ 	.byte	0x04, 0x12
        /*000e*/ 	.short	(.L_3 - .L_2)
	.align		4
.L_2:
        /*0010*/ 	.word	index@(triton_poi_fused_add_relu_threshold_backward_2)
        /*0014*/ 	.word	0x00000000


	//----- nvinfo : EIATTR_FRAME_SIZE
	.align		4
.L_3:
        /*0018*/ 	.byte	0x04, 0x11
        /*001a*/ 	.short	(.L_5 - .L_4)
	.align		4
.L_4:
        /*001c*/ 	.word	index@(triton_poi_fused_add_relu_threshold_backward_2)
        /*0020*/ 	.word	0x00000000


	//----- nvinfo : EIATTR_MIN_STACK_SIZE
	.align		4
.L_5:
        /*0024*/ 	.byte	0x04, 0x12
        /*0026*/ 	.short	(.L_7 - .L_6)
	.align		4
.L_6:
        /*0028*/ 	.word	index@(triton_poi_fused_add_relu_threshold_backward_2)
        /*002c*/ 	.word	0x00000000
.L_7:


//--------------------- .nv.info.triton_poi_fused_add_relu_threshold_backward_2 --------------------------
	.section	.nv.info.triton_poi_fused_add_relu_threshold_backward_2,"",@"SHT_CUDA_INFO"
	.sectionflags	@""
	.align	4


	//----- nvinfo : EIATTR_CUDA_API_VERSION
	.align		4
        /*0000*/ 	.byte	0x04, 0x37
        /*0002*/ 	.short	(.L_9 - .L_8)
.L_8:
        /*0004*/ 	.word	0x0000007c


	//----- nvinfo : EIATTR_KPARAM_INFO
	.align		4
.L_9:
        /*0008*/ 	.byte	0x04, 0x17
        /*000a*/ 	.short	(.L_11 - .L_10)
.L_10:
        /*000c*/ 	.word	0x00000000
        /*0010*/ 	.short	0x0006
        /*0012*/ 	.short	0x0030
        /*0014*/ 	.byte	0x00, 0xf0, 0x11, 0x00


	//----- nvinfo : EIATTR_KPARAM_INFO
	.align		4
.L_11:
        /*0018*/ 	.byte	0x04, 0x17
        /*001a*/ 	.short	(.L_13 - .L_12)
.L_12:
        /*001c*/ 	.word	0x00000000
        /*0020*/ 	.short	0x0005
        /*0022*/ 	.short	0x0028
        /*0024*/ 	.byte	0x00, 0xf4, 0x21, 0x00


	//----- nvinfo : EIATTR_KPARAM_INFO
	.align		4
.L_13:
        /*0028*/ 	.byte	0x04, 0x17
        /*002a*/ 	.short	(.L_15 - .L_14)
.L_14:
        /*002c*/ 	.word	0x00000000
        /*0030*/ 	.short	0x0004
        /*0032*/ 	.short	0x0020
        /*0034*/ 	.byte	0x00, 0xf4, 0x21, 0x00


	//----- nvinfo : EIATTR_KPARAM_INFO
	.align		4
.L_15:
        /*0038*/ 	.byte	0x04, 0x17
        /*003a*/ 	.short	(.L_17 - .L_16)
.L_16:
        /*003c*/ 	.word	0x00000000
        /*0040*/ 	.short	0x0003
        /*0042*/ 	.short	0x0018
        /*0044*/ 	.byte	0x00, 0xf4, 0x21, 0x00


	//----- nvinfo : EIATTR_KPARAM_INFO
	.align		4
.L_17:
        /*0048*/ 	.byte	0x04, 0x17
        /*004a*/ 	.short	(.L_19 - .L_18)
.L_18:
        /*004c*/ 	.word	0x00000000
        /*0050*/ 	.short	0x0002
        /*0052*/ 	.short	0x0010
        /*0054*/ 	.byte	0x00, 0xf4, 0x21, 0x00


	//----- nvinfo : EIATTR_KPARAM_INFO
	.align		4
.L_19:
        /*0058*/ 	.byte	0x04, 0x17
        /*005a*/ 	.short	(.L_21 - .L_20)
.L_20:
        /*005c*/ 	.word	0x00000000
        /*0060*/ 	.short	0x0001
        /*0062*/ 	.short	0x0008
        /*0064*/ 	.byte	0x00, 0xf4, 0x21, 0x00


	//----- nvinfo : EIATTR_KPARAM_INFO
	.align		4
.L_21:
        /*0068*/ 	.byte	0x04, 0x17
        /*006a*/ 	.short	(.L_23 - .L_22)
.L_22:
        /*006c*/ 	.word	0x00000000
        /*0070*/ 	.short	0x0000
        /*0072*/ 	.short	0x0000
        /*0074*/ 	.byte	0x00, 0xf4, 0x21, 0x00


	//----- nvinfo : EIATTR_SPARSE_MMA_MASK
	.align		4
.L_23:
        /*0078*/ 	.byte	0x03, 0x50
        /*007a*/ 	.short	0x0000


	//----- nvinfo : EIATTR_MAXREG_COUNT
	.align		4
        /*007c*/ 	.byte	0x03, 0x1b
        /*007e*/ 	.short	0x00ff


	//----- nvinfo : EIATTR_EXIT_INSTR_OFFSETS
	.align		4
        /*0080*/ 	.byte	0x04, 0x1c
        /*0082*/ 	.short	(.L_25 - .L_24)


	//   ....[0]....
.L_24:
        /*0084*/ 	.word	0x00000320


	//   ....[1]....
        /*0088*/ 	.word	0x00000340


	//----- nvinfo : EIATTR_REQNTID
	.align		4
.L_25:
        /*008c*/ 	.byte	0x04, 0x10
        /*008e*/ 	.short	(.L_27 - .L_26)
.L_26:
        /*0090*/ 	.word	0x00000080
        /*0094*/ 	.word	0x00000001
        /*0098*/ 	.word	0x00000001


	//----- nvinfo : EIATTR_CBANK_PARAM_SIZE
	.align		4
.L_27:
        /*009c*/ 	.byte	0x03, 0x19
        /*009e*/ 	.short	0x0034


	//----- nvinfo : EIATTR_PARAM_CBANK
	.align		4
        /*00a0*/ 	.byte	0x04, 0x0a
        /*00a2*/ 	.short	(.L_29 - .L_28)
	.align		4
.L_28:
        /*00a4*/ 	.word	index@(.nv.constant0.triton_poi_fused_add_relu_threshold_backward_2)
        /*00a8*/ 	.short	0x0210
        /*00aa*/ 	.short	0x0034


	//----- nvinfo : EIATTR_SW_WAR
	.align		4
.L_29:
        /*00ac*/ 	.byte	0x04, 0x36
        /*00ae*/ 	.short	(.L_31 - .L_30)
.L_30:
        /*00b0*/ 	.word	0x00000008
.L_31:


//--------------------- .nv.callgraph             --------------------------
	.section	.nv.callgraph,"",@"SHT_CUDA_CALLGRAPH"
	.align	4
	.sectionentsize	8
	.align		4
        /*0000*/ 	.word	0x00000000
	.align		4
        /*0004*/ 	.word	0xffffffff
	.align		4
        /*0008*/ 	.word	0x00000000
	.align		4
        /*000c*/ 	.word	0xfffffffe
	.align		4
        /*0010*/ 	.word	0x00000000
	.align		4
        /*0014*/ 	.word	0xfffffffd
	.align		4
        /*0018*/ 	.word	0x00000000
	.align		4
        /*001c*/ 	.word	0xfffffffc


//--------------------- .text.triton_poi_fused_add_relu_threshold_backward_2 --------------------------
	.section	.text.triton_poi_fused_add_relu_threshold_backward_2,"ax",@progbits
	.align	128
        .global         triton_poi_fused_add_relu_threshold_backward_2
        .type           triton_poi_fused_add_relu_threshold_backward_2,@function
        .size           triton_poi_fused_add_relu_threshold_backward_2,(.L_x_1 - triton_poi_fused_add_relu_threshold_backward_2)
        .other          triton_poi_fused_add_relu_threshold_backward_2,@"STO_CUDA_ENTRY STV_DEFAULT"
triton_poi_fused_add_relu_threshold_backward_2:
.text.triton_poi_fused_add_relu_threshold_backward_2:
[----:B------:R-:W0:Y:S01]  /*0000*/  LDC R1, c[0x0][0x28] ;  /* 0x00000a00ff017b82 */ /* 0x000e220000000800 */
[----:B------:R-:W1:Y:S07]  /*0010*/  S2R R0, SR_TID.X ;  /* 0x0000000000007919 */ /* 0x000e6e0000002100 */
[----:B------:R-:W2:Y:S01]  /*0020*/  LDC.64 R10, c[0x0][0x218] ;  /* 0x00008600ff0a7b82 */ /* 0x000ea20000000a00 */
[----:B------:R-:W-:Y:S02]  /*0030*/  CS2R R18, SRZ ;  /* 0x0000000000127805 */ /* 0x000fe4000001ff00 */
[----:B------:R-:W-:Y:S01]  /*0040*/  CS2R R16, SRZ ;  /* 0x0000000000107805 */ /* 0x000fe2000001ff00 */
[----:B------:R-:W3:Y:S01]  /*0050*/  S2R R3, SR_CTAID.X ;  /* 0x0000000000037919 */ /* 0x000ee20000002500 */
[----:B------:R-:W-:Y:S01]  /*0060*/  CS2R R6, SRZ ;  /* 0x0000000000067805 */ /* 0x000fe2000001ff00 */
[----:B------:R-:W-:Y:S01]  /*0070*/  ULDC.64 UR4, c[0x0][0x208] ;  /* 0x0000820000047ab9 */ /* 0x000fe20000000a00 */
[----:B------:R-:W-:Y:S01]  /*0080*/  ULDC.64 UR6, c[0x0][0x238] ;  /* 0x00008e0000067ab9 */ /* 0x000fe20000000a00 */
[----:B------:R-:W4:Y:S08]  /*0090*/  LDC.64 R12, c[0x0][0x228] ;  /* 0x00008a00ff0c7b82 */ /* 0x000f300000000a00 */
[----:B------:R-:W5:Y:S08]  /*00a0*/  LDC.64 R8, c[0x0][0x210] ;  /* 0x00008400ff087b82 */ /* 0x000f700000000a00 */
[----:B------:R-:W2:Y:S01]  /*00b0*/  LDC.64 R14, c[0x0][0x230] ;  /* 0x00008c00ff0e7b82 */ /* 0x000ea20000000a00 */
[----:B-1----:R-:W-:Y:S01]  /*00c0*/  IMAD.SHL.U32 R0, R0, 0x2, RZ ;  /* 0x0000000200007824 */ /* 0x002fe200078e00ff */
[----:B---3--:R-:W-:-:S04]  /*00d0*/  SHF.R.S32.HI R2, RZ, 0x17, R3 ;  /* 0x00000017ff027819 */ /* 0x008fc80000011403 */
[----:B------:R-:W-:-:S05]  /*00e0*/  LOP3.LUT R0, R0, 0xfe, RZ, 0xc0, !PT ;  /* 0x000000fe00007812 */ /* 0x000fca00078ec0ff */
[----:B------:R-:W-:Y:S01]  /*00f0*/  IMAD R0, R3, 0x100, R0 ;  /* 0x0000010003007824 */ /* 0x000fe200078e0200 */
[----:B------:R-:W-:-:S03]  /*0100*/  SGXT R3, R2, 0x1 ;  /* 0x000000010203781a */ /* 0x000fc60000000200 */
[C---:B-----5:R-:W-:Y:S01]  /*0110*/  IMAD.WIDE R8, R0.reuse, 0x4, R8 ;  /* 0x0000000400087825 */ /* 0x060fe200078e0208 */
[----:B------:R-:W-:Y:S02]  /*0120*/  LEA.HI R4, R3, R0, RZ, 0x2 ;  /* 0x0000000003047211 */ /* 0x000fe400078f10ff */
[----:B------:R-:W1:Y:S01]  /*0130*/  LDC.64 R2, c[0x0][0x220] ;  /* 0x00008800ff027b82 */ /* 0x000e620000000a00 */
[----:B------:R-:W-:Y:S02]  /*0140*/  ISETP.GE.AND P0, PT, R0, 0x100, PT ;  /* 0x000001000000780c */ /* 0x000fe40003f06270 */
[----:B------:R-:W-:-:S05]  /*0150*/  LOP3.LUT R5, R4, 0xfffffffc, RZ, 0xc0, !PT ;  /* 0xfffffffc04057812 */ /* 0x000fca00078ec0ff */
[----:B------:R-:W-:-:S04]  /*0160*/  IMAD.IADD R5, R0, 0x1, -R5 ;  /* 0x0000000100057824 */ /* 0x000fc800078e0a05 */
[C---:B--2---:R-:W-:Y:S02]  /*0170*/  IMAD.WIDE R10, R5.reuse, 0x4, R10 ;  /* 0x00000004050a7825 */ /* 0x044fe400078e020a */
[----:B------:R-:W2:Y:S02]  /*0180*/  @!P0 LDG.E.64 R16, desc[UR4][R8.64] ;  /* 0x0000000408108981 */ /* 0x000ea4000c1e1b00 */
[----:B----4-:R-:W-:Y:S01]  /*0190*/  IMAD.WIDE R12, R5, 0x4, R12 ;  /* 0x00000004050c7825 */ /* 0x010fe200078e020c */
[----:B------:R-:W-:Y:S01]  /*01a0*/  CS2R R4, SRZ ;  /* 0x0000000000047805 */ /* 0x000fe2000001ff00 */
[----:B------:R-:W2:Y:S05]  /*01b0*/  @!P0 LDG.E.EL.64 R18, desc[UR4][R10.64] ;  /* 0x000000040a128981 */ /* 0x000eaa000c2e1b00 */
[----:B------:R-:W3:Y:S01]  /*01c0*/  @!P0 LDG.E.EL.64 R4, desc[UR4][R12.64] ;  /* 0x000000040c048981 */ /* 0x000ee2000c2e1b00 */
[----:B-1----:R-:W-:-:S05]  /*01d0*/  IMAD.WIDE R2, R0, 0x4, R2 ;  /* 0x0000000400027825 */ /* 0x002fca00078e0202 */
[----:B------:R1:W3:Y:S02]  /*01e0*/  @!P0 LDG.E.64 R6, desc[UR4][R2.64] ;  /* 0x0000000402068981 */ /* 0x0002e4000c1e1b00 */
[----:B01----:R-:W-:-:S04]  /*01f0*/  IMAD.WIDE R2, R0, 0x4, R14 ;  /* 0x0000000400027825 */ /* 0x003fc800078e020e */
[----:B--2---:R-:W-:Y:S01]  /*0200*/  FADD R16, R18, R16 ;  /* 0x0000001012107221 */ /* 0x004fe20000000000 */
[----:B------:R-:W-:Y:S01]  /*0210*/  FADD R17, R19, R17 ;  /* 0x0000001113117221 */ /* 0x000fe20000000000 */
[----:B---3--:R-:W-:Y:S01]  /*0220*/  FADD R21, R4, R6 ;  /* 0x0000000604157221 */ /* 0x008fe20000000000 */
[----:B------:R-:W-:-:S04]  /*0230*/  FADD R4, R5, R7 ;  /* 0x0000000705047221 */ /* 0x000fc80000000000 */
[C---:B------:R-:W-:Y:S01]  /*0240*/  FSETP.GEU.AND P2, PT, R16.reuse, -R21, PT ;  /* 0x800000151000720b */ /* 0x040fe20003f4e000 */
[----:B------:R-:W-:Y:S01]  /*0250*/  FADD R16, R16, R21 ;  /* 0x0000001510107221 */ /* 0x000fe20000000000 */
[C---:B------:R-:W-:Y:S01]  /*0260*/  FADD R5, R17.reuse, R4 ;  /* 0x0000000411057221 */ /* 0x040fe20000000000 */
[----:B------:R-:W-:-:S03]  /*0270*/  FSETP.GEU.AND P1, PT, R17, -R4, PT ;  /* 0x800000041100720b */ /* 0x000fc60003f2e000 */
[----:B------:R-:W-:Y:S02]  /*0280*/  FSEL R16, R16, RZ, P2 ;  /* 0x000000ff10107208 */ /* 0x000fe40001000000 */
[----:B------:R-:W-:Y:S02]  /*0290*/  FSEL R17, R5, RZ, P1 ;  /* 0x000000ff05117208 */ /* 0x000fe40000800000 */
[----:B------:R-:W-:Y:S02]  /*02a0*/  FSETP.GTU.AND P3, PT, R16, RZ, PT ;  /* 0x000000ff1000720b */ /* 0x000fe40003f6c000 */
[----:B------:R-:W-:Y:S02]  /*02b0*/  FSETP.GTU.AND P2, PT, R17, RZ, PT ;  /* 0x000000ff1100720b */ /* 0x000fe40003f4c000 */
[----:B------:R-:W-:Y:S02]  /*02c0*/  IADD3 R4, P1, R0, UR6, RZ ;  /* 0x0000000600047c10 */ /* 0x000fe4000ff3e0ff */
[----:B------:R-:W-:-:S02]  /*02d0*/  SEL R6, RZ, 0x1, P3 ;  /* 0x00000001ff067807 */ /* 0x000fc40001800000 */
[----:B------:R-:W-:Y:S01]  /*02e0*/  SEL R7, RZ, 0x100, P2 ;  /* 0x00000100ff077807 */ /* 0x000fe20001000000 */
[----:B------:R0:W-:Y:S01]  /*02f0*/  @!P0 STG.E.64 desc[UR4][R2.64], R16 ;  /* 0x0000001002008986 */ /* 0x0001e2000c101b04 */
[----:B------:R-:W-:-:S03]  /*0300*/  LEA.HI.X.SX32 R5, R0, UR7, 0x1, P1 ;  /* 0x0000000700057c11 */ /* 0x000fc600088f0eff */
[----:B------:R-:W-:Y:S01]  /*0310*/  IMAD.IADD R7, R6, 0x1, R7 ;  /* 0x0000000106077824 */ /* 0x000fe200078e0207 */
[----:B0-----:R-:W-:Y:S06]  /*0320*/  @P0 EXIT ;  /* 0x000000000000094d */ /* 0x001fec0003800000 */
[----:B------:R-:W-:Y:S01]  /*0330*/  STG.E.U16 desc[UR4][R4.64], R7 ;  /* 0x0000000704007986 */ /* 0x000fe2000c101504 */
[----:B------:R-:W-:Y:S05]  /*0340*/  EXIT ;  /* 0x000000000000794d */ /* 0x000fea0003800000 */
.L_x_0:
[----:B------:R-:W-:-:S00]  /*0350*/  BRA `(.L_x_0) ;  /* 0xfffffffc00fc7947 */ /* 0x000fc0000383ffff */
[----:B------:R-:W-:-:S00]  /*0360*/  NOP ;  /* 0x0000000000007918 */ /* 0x000fc00000000000 */
        /* <DEDUP_REMOVED lines=9> */
.L_x_1:


//--------------------- .nv.constant0.triton_poi_fused_add_relu_threshold_backward_2 --------------------------
	.section	.nv.constant0.triton_poi_fused_add_relu_threshold_backward_2,"a",@progbits
	.sectionflags	@""
	.align	4
.nv.constant0.triton_poi_fused_add_relu_threshold_backward_2:
	.zero		580
